//
// Generated by NVIDIA NVVM Compiler
//
// Compiler Build ID: CL-36424714
// Cuda compilation tools, release 13.0, V13.0.88
// Based on NVVM 20.0.0
//

.version 9.0
.target sm_100
.address_size 64

	// .globl	_Z14softmax_kernelPfS_ii
// _ZZ9MaxReducefE11warp_shared has been demoted
// _ZZ9SumReducefE11warp_shared has been demoted
// _ZZ14softmax_kernelPfS_iiE10shared_max has been demoted
// _ZZ14softmax_kernelPfS_iiE10shared_sum has been demoted

.visible .entry _Z14softmax_kernelPfS_ii(
	.param .u64 .ptr .align 1 _Z14softmax_kernelPfS_ii_param_0,
	.param .u64 .ptr .align 1 _Z14softmax_kernelPfS_ii_param_1,
	.param .u32 _Z14softmax_kernelPfS_ii_param_2,
	.param .u32 _Z14softmax_kernelPfS_ii_param_3
)
{
	.reg .pred 	%p<38>;
	.reg .b32 	%r<75>;
	.reg .b32 	%f<90>;
	.reg .b64 	%rd<18>;
	// demoted variable
	.shared .align 4 .b8 _ZZ9MaxReducefE11warp_shared[128];
	// demoted variable
	.shared .align 4 .b8 _ZZ9SumReducefE11warp_shared[128];
	// demoted variable
	.shared .align 4 .f32 _ZZ14softmax_kernelPfS_iiE10shared_max;
	// demoted variable
	.shared .align 4 .f32 _ZZ14softmax_kernelPfS_iiE10shared_sum;
	ld.param.u64 	%rd5, [_Z14softmax_kernelPfS_ii_param_0];
	ld.param.u64 	%rd4, [_Z14softmax_kernelPfS_ii_param_1];
	ld.param.u32 	%r13, [_Z14softmax_kernelPfS_ii_param_3];
	cvta.to.global.u64 	%rd6, %rd5;
	mov.u32 	%r74, %tid.x;
	mov.u32 	%r14, %ctaid.x;
	mul.lo.s32 	%r15, %r13, %r14;
	cvt.s64.s32 	%rd1, %r15;
	mul.wide.s32 	%rd7, %r15, 4;
	add.s64 	%rd2, %rd6, %rd7;
	setp.ge.s32 	%p2, %r74, %r13;
	mov.f32 	%f86, 0fFF800000;
	@%p2 bra 	$L__BB0_3;
	mov.f32 	%f86, 0fFF800000;
	mov.u32 	%r2, %ntid.x;
	mov.u32 	%r72, %r74;
$L__BB0_2:
	mul.wide.s32 	%rd8, %r72, 4;
	add.s64 	%rd9, %rd2, %rd8;
	ld.global.f32 	%f16, [%rd9];
	max.f32 	%f86, %f86, %f16;
	add.s32 	%r72, %r72, %r2;
	setp.lt.s32 	%p3, %r72, %r13;
	@%p3 bra 	$L__BB0_2;
$L__BB0_3:
	shr.u32 	%r5, %r74, 5;
	and.b32  	%r6, %r74, 31;
	mov.b32 	%r16, %f86;
	shfl.sync.down.b32	%r17|%p4, %r16, 16, 31, -1;
	mov.b32 	%f17, %r17;
	max.f32 	%f18, %f17, %f86;
	mov.b32 	%r18, %f18;
	shfl.sync.down.b32	%r19|%p5, %r18, 8, 31, -1;
	mov.b32 	%f19, %r19;
	max.f32 	%f20, %f19, %f18;
	mov.b32 	%r20, %f20;
	shfl.sync.down.b32	%r21|%p6, %r20, 4, 31, -1;
	mov.b32 	%f21, %r21;
	max.f32 	%f22, %f21, %f20;
	mov.b32 	%r22, %f22;
	shfl.sync.down.b32	%r23|%p7, %r22, 2, 31, -1;
	mov.b32 	%f23, %r23;
	max.f32 	%f24, %f23, %f22;
	mov.b32 	%r24, %f24;
	shfl.sync.down.b32	%r25|%p8, %r24, 1, 31, -1;
	mov.b32 	%f25, %r25;
	max.f32 	%f4, %f25, %f24;
	setp.ne.s32 	%p9, %r6, 0;
	@%p9 bra 	$L__BB0_5;
	shl.b32 	%r26, %r5, 2;
	mov.u32 	%r27, _ZZ9MaxReducefE11warp_shared;
	add.s32 	%r28, %r27, %r26;
	st.shared.f32 	[%r28], %f4;
$L__BB0_5:
	bar.sync 	0;
	setp.gt.u32 	%p11, %r74, 31;
	mov.pred 	%p37, 0;
	@%p11 bra 	$L__BB0_8;
	shl.b32 	%r29, %r6, 2;
	mov.u32 	%r30, _ZZ9MaxReducefE11warp_shared;
	add.s32 	%r31, %r30, %r29;
	ld.shared.f32 	%f26, [%r31];
	mov.b32 	%r32, %f26;
	shfl.sync.down.b32	%r33|%p13, %r32, 16, 31, -1;
	mov.b32 	%f27, %r33;
	max.f32 	%f28, %f26, %f27;
	mov.b32 	%r34, %f28;
	shfl.sync.down.b32	%r35|%p14, %r34, 8, 31, -1;
	mov.b32 	%f29, %r35;
	max.f32 	%f30, %f28, %f29;
	mov.b32 	%r36, %f30;
	shfl.sync.down.b32	%r37|%p15, %r36, 4, 31, -1;
	mov.b32 	%f31, %r37;
	max.f32 	%f32, %f30, %f31;
	mov.b32 	%r38, %f32;
	shfl.sync.down.b32	%r39|%p16, %r38, 2, 31, -1;
	mov.b32 	%f33, %r39;
	max.f32 	%f34, %f32, %f33;
	mov.b32 	%r40, %f34;
	shfl.sync.down.b32	%r41|%p17, %r40, 1, 31, -1;
	mov.b32 	%f35, %r41;
	max.f32 	%f5, %f34, %f35;
	setp.ne.s32 	%p18, %r74, 0;
	@%p18 bra 	$L__BB0_8;
	st.shared.f32 	[_ZZ14softmax_kernelPfS_iiE10shared_max], %f5;
	mov.pred 	%p37, -1;
$L__BB0_8:
	setp.ge.s32 	%p20, %r74, %r13;
	bar.sync 	0;
	mov.f32 	%f88, 0f00000000;
	ld.shared.f32 	%f6, [_ZZ14softmax_kernelPfS_iiE10shared_max];
	@%p20 bra 	$L__BB0_11;
	mov.f32 	%f88, 0f00000000;
	mov.u32 	%r7, %ntid.x;
	mov.u32 	%r73, %r74;
$L__BB0_10:
	mul.wide.s32 	%rd10, %r73, 4;
	add.s64 	%rd11, %rd2, %rd10;
	ld.global.f32 	%f38, [%rd11];
	sub.f32 	%f39, %f38, %f6;
	fma.rn.f32 	%f40, %f39, 0f3BBB989D, 0f3F000000;
	cvt.sat.f32.f32 	%f41, %f40;
	mov.f32 	%f42, 0f4B400001;
	mov.f32 	%f43, 0f437C0000;
	fma.rm.f32 	%f44, %f41, %f43, %f42;
	add.f32 	%f45, %f44, 0fCB40007F;
	neg.f32 	%f46, %f45;
	fma.rn.f32 	%f47, %f39, 0f3FB8AA3B, %f46;
	fma.rn.f32 	%f48, %f39, 0f32A57060, %f47;
	mov.b32 	%r42, %f44;
	shl.b32 	%r43, %r42, 23;
	mov.b32 	%f49, %r43;
	ex2.approx.ftz.f32 	%f50, %f48;
	fma.rn.f32 	%f88, %f50, %f49, %f88;
	add.s32 	%r73, %r73, %r7;
	setp.lt.s32 	%p21, %r73, %r13;
	@%p21 bra 	$L__BB0_10;
$L__BB0_11:
	setp.ne.s32 	%p22, %r6, 0;
	mov.b32 	%r44, %f88;
	shfl.sync.down.b32	%r45|%p23, %r44, 16, 31, -1;
	mov.b32 	%f51, %r45;
	add.f32 	%f52, %f88, %f51;
	mov.b32 	%r46, %f52;
	shfl.sync.down.b32	%r47|%p24, %r46, 8, 31, -1;
	mov.b32 	%f53, %r47;
	add.f32 	%f54, %f52, %f53;
	mov.b32 	%r48, %f54;
	shfl.sync.down.b32	%r49|%p25, %r48, 4, 31, -1;
	mov.b32 	%f55, %r49;
	add.f32 	%f56, %f54, %f55;
	mov.b32 	%r50, %f56;
	shfl.sync.down.b32	%r51|%p26, %r50, 2, 31, -1;
	mov.b32 	%f57, %r51;
	add.f32 	%f58, %f56, %f57;
	mov.b32 	%r52, %f58;
	shfl.sync.down.b32	%r53|%p27, %r52, 1, 31, -1;
	mov.b32 	%f59, %r53;
	add.f32 	%f89, %f58, %f59;
	@%p22 bra 	$L__BB0_13;
	shl.b32 	%r54, %r5, 2;
	mov.u32 	%r55, _ZZ9SumReducefE11warp_shared;
	add.s32 	%r56, %r55, %r54;
	st.shared.f32 	[%r56], %f89;
$L__BB0_13:
	setp.gt.u32 	%p28, %r74, 31;
	bar.sync 	0;
	@%p28 bra 	$L__BB0_15;
	shl.b32 	%r57, %r6, 2;
	mov.u32 	%r58, _ZZ9SumReducefE11warp_shared;
	add.s32 	%r59, %r58, %r57;
	ld.shared.f32 	%f60, [%r59];
	mov.b32 	%r60, %f60;
	shfl.sync.down.b32	%r61|%p29, %r60, 16, 31, -1;
	mov.b32 	%f61, %r61;
	add.f32 	%f62, %f60, %f61;
	mov.b32 	%r62, %f62;
	shfl.sync.down.b32	%r63|%p30, %r62, 8, 31, -1;
	mov.b32 	%f63, %r63;
	add.f32 	%f64, %f62, %f63;
	mov.b32 	%r64, %f64;
	shfl.sync.down.b32	%r65|%p31, %r64, 4, 31, -1;
	mov.b32 	%f65, %r65;
	add.f32 	%f66, %f64, %f65;
	mov.b32 	%r66, %f66;
	shfl.sync.down.b32	%r67|%p32, %r66, 2, 31, -1;
	mov.b32 	%f67, %r67;
	add.f32 	%f68, %f66, %f67;
	mov.b32 	%r68, %f68;
	shfl.sync.down.b32	%r69|%p33, %r68, 1, 31, -1;
	mov.b32 	%f69, %r69;
	add.f32 	%f89, %f68, %f69;
$L__BB0_15:
	not.pred 	%p34, %p37;
	@%p34 bra 	$L__BB0_17;
	st.shared.f32 	[_ZZ14softmax_kernelPfS_iiE10shared_sum], %f89;
$L__BB0_17:
	setp.ge.s32 	%p35, %r74, %r13;
	bar.sync 	0;
	@%p35 bra 	$L__BB0_20;
	ld.shared.f32 	%f13, [_ZZ14softmax_kernelPfS_iiE10shared_sum];
	mov.u32 	%r10, %ntid.x;
	cvta.to.global.u64 	%rd3, %rd4;
$L__BB0_19:
	cvt.s64.s32 	%rd12, %r74;
	mul.wide.s32 	%rd13, %r74, 4;
	add.s64 	%rd14, %rd2, %rd13;
	ld.global.f32 	%f70, [%rd14];
	sub.f32 	%f71, %f70, %f6;
	fma.rn.f32 	%f72, %f71, 0f3BBB989D, 0f3F000000;
	cvt.sat.f32.f32 	%f73, %f72;
	mov.f32 	%f74, 0f4B400001;
	mov.f32 	%f75, 0f437C0000;
	fma.rm.f32 	%f76, %f73, %f75, %f74;
	add.f32 	%f77, %f76, 0fCB40007F;
	neg.f32 	%f78, %f77;
	fma.rn.f32 	%f79, %f71, 0f3FB8AA3B, %f78;
	fma.rn.f32 	%f80, %f71, 0f32A57060, %f79;
	mov.b32 	%r70, %f76;
	shl.b32 	%r71, %r70, 23;
	mov.b32 	%f81, %r71;
	ex2.approx.ftz.f32 	%f82, %f80;
	mul.f32 	%f83, %f82, %f81;
	div.rn.f32 	%f84, %f83, %f13;
	add.s64 	%rd15, %rd12, %rd1;
	shl.b64 	%rd16, %rd15, 2;
	add.s64 	%rd17, %rd3, %rd16;
	st.global.f32 	[%rd17], %f84;
	add.s32 	%r74, %r74, %r10;
	setp.lt.s32 	%p36, %r74, %r13;
	@%p36 bra 	$L__BB0_19;
$L__BB0_20:
	ret;

}


// ===== COMPILED SASS (sm_100) =====

	.target	sm_100

	.elftype	@"ET_EXEC"


//--------------------- .note.nv.tkinfo           --------------------------
	.section	.note.nv.tkinfo,"",@"SHT_NOTE"
	.sectionflags	@"SHF_NOTE_NV_TKINFO"
	.tkinfo
        /*0018*/ 	.word	0x00000002
        /*0030*/ 	.string	""
        /*0030*/ 	.string	"ptxas"
        /*0030*/ 	.string	"Cuda compilation tools, release 13.0, V13.0.88"
        /*0030*/ 	.string	"Build cuda_13.0.r13.0/compiler.36424714_0"
        /*0030*/ 	.string	"-arch sm_100 -m 64 "



//--------------------- .note.nv.cuinfo           --------------------------
	.section	.note.nv.cuinfo,"",@"SHT_NOTE"
	.sectionflags	@"SHF_NOTE_NV_CUINFO"
        /*0018*/ 	.short	0x0002
        /*001a*/ 	.short	0x0064
        /*001c*/ 	.short	0x0082
	.zero		2


//--------------------- .nv.info                  --------------------------
	.section	.nv.info,"",@"SHT_CUDA_INFO"
	.align	4


	//----- nvinfo : EIATTR_REGCOUNT
	.align		4
        /*0000*/ 	.byte	0x04, 0x2f
        /*0002*/ 	.short	(.L_1 - .L_0)
	.align		4
.L_0:
        /*0004*/ 	.word	index@(_Z14softmax_kernelPfS_ii)
        /*0008*/ 	.word	0x00000017


	//----- nvinfo : EIATTR_FRAME_SIZE
	.align		4
.L_1:
        /*000c*/ 	.byte	0x04, 0x11
        /*000e*/ 	.short	(.L_3 - .L_2)
	.align		4
.L_2:
        /*0010*/ 	.word	index@($__internal_0_$__cuda_sm3x_div_rn_noftz_f32_slowpath)
        /*0014*/ 	.word	0x00000000


	//----- nvinfo : EIATTR_FRAME_SIZE
	.align		4
.L_3:
        /*0018*/ 	.byte	0x04, 0x11
        /*001a*/ 	.short	(.L_5 - .L_4)
	.align		4
.L_4:
        /*001c*/ 	.word	index@(_Z14softmax_kernelPfS_ii)
        /*0020*/ 	.word	0x00000000


	//----- nvinfo : EIATTR_MIN_STACK_SIZE
	.align		4
.L_5:
        /*0024*/ 	.byte	0x04, 0x12
        /*0026*/ 	.short	(.L_7 - .L_6)
	.align		4
.L_6:
        /*0028*/ 	.word	index@(_Z14softmax_kernelPfS_ii)
        /*002c*/ 	.word	0x00000000
.L_7:


//--------------------- .nv.compat                --------------------------
	.section	.nv.compat,"",@"SHT_CUDA_COMPAT_INFO"
	.align	4
        /*0000*/ 	.byte	0x02, 0x09, 0x00, 0x00, 0x02, 0x02, 0x01, 0x00, 0x02, 0x05, 0x05, 0x00, 0x03, 0x07, 0x01, 0x01
        /*0010*/ 	.byte	0x02, 0x03, 0x00, 0x00, 0x02, 0x06, 0x01, 0x00, 0x04, 0x0b, 0x08, 0x00, 0x01, 0x00, 0x00, 0x00
        /*0020*/ 	.byte	0x00, 0x00, 0x00, 0x00


//--------------------- .nv.info._Z14softmax_kernelPfS_ii --------------------------
	.section	.nv.info._Z14softmax_kernelPfS_ii,"",@"SHT_CUDA_INFO"
	.sectionflags	@""
	.align	4


	//----- nvinfo : EIATTR_CUDA_API_VERSION
	.align		4
        /*0000*/ 	.byte	0x04, 0x37
        /*0002*/ 	.short	(.L_9 - .L_8)
.L_8:
        /*0004*/ 	.word	0x00000082


	//----- nvinfo : EIATTR_KPARAM_INFO
	.align		4
.L_9:
        /*0008*/ 	.byte	0x04, 0x17
        /*000a*/ 	.short	(.L_11 - .L_10)
.L_10:
        /*000c*/ 	.word	0x00000000
        /*0010*/ 	.short	0x0003
        /*0012*/ 	.short	0x0014
        /*0014*/ 	.byte	0x00, 0xf0, 0x11, 0x00


	//----- nvinfo : EIATTR_KPARAM_INFO
	.align		4
.L_11:
        /*0018*/ 	.byte	0x04, 0x17
        /*001a*/ 	.short	(.L_13 - .L_12)
.L_12:
        /*001c*/ 	.word	0x00000000
        /*0020*/ 	.short	0x0002
        /*0022*/ 	.short	0x0010
        /*0024*/ 	.byte	0x00, 0xf0, 0x11, 0x00


	//----- nvinfo : EIATTR_KPARAM_INFO
	.align		4
.L_13:
        /*0028*/ 	.byte	0x04, 0x17
        /*002a*/ 	.short	(.L_15 - .L_14)
.L_14:
        /*002c*/ 	.word	0x00000000
        /*0030*/ 	.short	0x0001
        /*0032*/ 	.short	0x0008
        /*0034*/ 	.byte	0x00, 0xf5, 0x21, 0x00


	//----- nvinfo : EIATTR_KPARAM_INFO
	.align		4
.L_15:
        /*0038*/ 	.byte	0x04, 0x17
        /*003a*/ 	.short	(.L_17 - .L_16)
.L_16:
        /*003c*/ 	.word	0x00000000
        /*0040*/ 	.short	0x0000
        /*0042*/ 	.short	0x0000
        /*0044*/ 	.byte	0x00, 0xf5, 0x21, 0x00


	//----- nvinfo : EIATTR_SPARSE_MMA_MASK
	.align		4
.L_17:
        /*0048*/ 	.byte	0x03, 0x50
        /*004a*/ 	.short	0x0000


	//----- nvinfo : EIATTR_MAXREG_COUNT
	.align		4
        /*004c*/ 	.byte	0x03, 0x1b
        /*004e*/ 	.short	0x00ff


	//----- nvinfo : EIATTR_NUM_BARRIERS
	.align		4
        /*0050*/ 	.byte	0x02, 0x4c
        /*0052*/ 	.byte	0x01
	.zero		1


	//----- nvinfo : EIATTR_MERCURY_ISA_VERSION
	.align		4
        /*0054*/ 	.byte	0x03, 0x5f
        /*0056*/ 	.short	0x0101


	//----- nvinfo : EIATTR_COOP_GROUP_MASK_REGIDS
	.align		4
        /*0058*/ 	.byte	0x04, 0x29
        /*005a*/ 	.short	(.L_19 - .L_18)


	//   ....[0]....
.L_18:
        /*005c*/ 	.word	0xffffffff


	//   ....[1]....
        /*0060*/ 	.word	0xffffffff


	//   ....[2]....
        /*0064*/ 	.word	0xffffffff


	//   ....[3]....
        /*0068*/ 	.word	0xffffffff


	//   ....[4]....
        /*006c*/ 	.word	0xffffffff


	//   ....[5]....
        /*0070*/ 	.word	0xffffffff


	//   ....[6]....
        /*0074*/ 	.word	0xffffffff


	//   ....[7]....
        /*0078*/ 	.word	0xffffffff


	//   ....[8]....
        /*007c*/ 	.word	0xffffffff


	//   ....[9]....
        /*0080*/ 	.word	0xffffffff


	//   ....[10]....
        /*0084*/ 	.word	0xffffffff


	//   ....[11]....
        /*0088*/ 	.word	0xffffffff


	//   ....[12]....
        /*008c*/ 	.word	0xffffffff


	//   ....[13]....
        /*0090*/ 	.word	0xffffffff


	//   ....[14]....
        /*0094*/ 	.word	0xffffffff


	//   ....[15]....
        /*0098*/ 	.word	0xffffffff


	//   ....[16]....
        /*009c*/ 	.word	0xffffffff


	//   ....[17]....
        /*00a0*/ 	.word	0xffffffff


	//   ....[18]....
        /*00a4*/ 	.word	0xffffffff


	//   ....[19]....
        /*00a8*/ 	.word	0xffffffff


	//   ....[20]....
        /*00ac*/ 	.word	0x0500000f


	//   ....[21]....
        /*00b0*/ 	.word	0x0500000f


	//   ....[22]....
        /*00b4*/ 	.word	0x0500000f


	//   ....[23]....
        /*00b8*/ 	.word	0x0500000f


	//   ....[24]....
        /*00bc*/ 	.word	0x0500000f


	//   ....[25]....
        /*00c0*/ 	.word	0x0500000f


	//   ....[26]....
        /*00c4*/ 	.word	0x0500000f


	//   ....[27]....
        /*00c8*/ 	.word	0x0500000f


	//   ....[28]....
        /*00cc*/ 	.word	0x0500000f


	//   ....[29]....
        /*00d0*/ 	.word	0x0500000f


	//----- nvinfo : EIATTR_COOP_GROUP_INSTR_OFFSETS
	.align		4
.L_19:
        /*00d4*/ 	.byte	0x04, 0x28
        /*00d6*/ 	.short	(.L_21 - .L_20)


	//   ....[0]....
.L_20:
        /*00d8*/ 	.word	0x00000160


	//   ....[1]....
        /*00dc*/ 	.word	0x000001a0


	//   ....[2]....
        /*00e0*/ 	.word	0x000001d0


	//   ....[3]....
        /*00e4*/ 	.word	0x00000210


	//   ....[4]....
        /*00e8*/ 	.word	0x00000250


	//   ....[5]....
        /*00ec*/ 	.word	0x00000320


	//   ....[6]....
        /*00f0*/ 	.word	0x00000340


	//   ....[7]....
        /*00f4*/ 	.word	0x00000360


	//   ....[8]....
        /*00f8*/ 	.word	0x00000380


	//   ....[9]....
        /*00fc*/ 	.word	0x000003a0


	//   ....[10]....
        /*0100*/ 	.word	0x000005d0


	//   ....[11]....
        /*0104*/ 	.word	0x00000640


	//   ....[12]....
        /*0108*/ 	.word	0x00000660


	//   ....[13]....
        /*010c*/ 	.word	0x00000680


	//   ....[14]....
        /*0110*/ 	.word	0x000006a0


	//   ....[15]....
        /*0114*/ 	.word	0x00000760


	//   ....[16]....
        /*0118*/ 	.word	0x00000780


	//   ....[17]....
        /*011c*/ 	.word	0x000007a0


	//   ....[18]....
        /*0120*/ 	.word	0x000007c0


	//   ....[19]....
        /*0124*/ 	.word	0x000007e0


	//   ....[20]....
        /*0128*/ 	.word	0x00000b30


	//   ....[21]....
        /*012c*/ 	.word	0x00000ba0


	//   ....[22]....
        /*0130*/ 	.word	0x00000c10


	//   ....[23]....
        /*0134*/ 	.word	0x00000c80


	//   ....[24]....
        /*0138*/ 	.word	0x00000cf0


	//   ....[25]....
        /*013c*/ 	.word	0x00000d80


	//   ....[26]....
        /*0140*/ 	.word	0x00000df0


	//   ....[27]....
        /*0144*/ 	.word	0x00000e60


	//   ....[28]....
        /*0148*/ 	.word	0x00000ed0


	//   ....[29]....
        /*014c*/ 	.word	0x00000f40


	//----- nvinfo : EIATTR_VRC_CTA_INIT_COUNT
	.align		4
.L_21:
        /*0150*/ 	.byte	0x02, 0x4a
	.zero		1
	.zero		1


	//----- nvinfo : EIATTR_EXIT_INSTR_OFFSETS
	.align		4
        /*0154*/ 	.byte	0x04, 0x1c
        /*0156*/ 	.short	(.L_23 - .L_22)


	//   ....[0]....
.L_22:
        /*0158*/ 	.word	0x00000850


	//   ....[1]....
        /*015c*/ 	.word	0x00000ad0


	//----- nvinfo : EIATTR_CRS_STACK_SIZE
	.align		4
.L_23:
        /*0160*/ 	.byte	0x04, 0x1e
        /*0162*/ 	.short	(.L_25 - .L_24)
.L_24:
        /*0164*/ 	.word	0x00000000


	//----- nvinfo : EIATTR_CBANK_PARAM_SIZE
	.align		4
.L_25:
        /*0168*/ 	.byte	0x03, 0x19
        /*016a*/ 	.short	0x0018


	//----- nvinfo : EIATTR_PARAM_CBANK
	.align		4
        /*016c*/ 	.byte	0x04, 0x0a
        /*016e*/ 	.short	(.L_27 - .L_26)
	.align		4
.L_26:
        /*0170*/ 	.word	index@(.nv.constant0._Z14softmax_kernelPfS_ii)
        /*0174*/ 	.short	0x0380
        /*0176*/ 	.short	0x0018


	//----- nvinfo : EIATTR_SW_WAR
	.align		4
.L_27:
        /*0178*/ 	.byte	0x04, 0x36
        /*017a*/ 	.short	(.L_29 - .L_28)
.L_28:
        /*017c*/ 	.word	0x00000008
.L_29:


//--------------------- .nv.callgraph             --------------------------
	.section	.nv.callgraph,"",@"SHT_CUDA_CALLGRAPH"
	.align	4
	.sectionentsize	8
	.align		4
        /*0000*/ 	.word	0x00000000
	.align		4
        /*0004*/ 	.word	0xffffffff
	.align		4
        /*0008*/ 	.word	0x00000000
	.align		4
        /*000c*/ 	.word	0xfffffffe
	.align		4
        /*0010*/ 	.word	0x00000000
	.align		4
        /*0014*/ 	.word	0xfffffffd
	.align		4
        /*0018*/ 	.word	0x00000000
	.align		4
        /*001c*/ 	.word	0xfffffffc


//--------------------- .text._Z14softmax_kernelPfS_ii --------------------------
	.section	.text._Z14softmax_kernelPfS_ii,"ax",@progbits
	.align	128
        .global         _Z14softmax_kernelPfS_ii
        .type           _Z14softmax_kernelPfS_ii,@function
        .size           _Z14softmax_kernelPfS_ii,(.L_x_38 - _Z14softmax_kernelPfS_ii)
        .other          _Z14softmax_kernelPfS_ii,@"STO_CUDA_ENTRY STV_DEFAULT"
_Z14softmax_kernelPfS_ii:
.text._Z14softmax_kernelPfS_ii:
[----:B------:R-:W-:Y:S01]  /*0000*/  LDC R1, c[0x0][0x37c] ;  /* 0x0000df00ff017b82 */ /* 0x000fe20000000800 */
[----:B------:R-:W0:Y:S07]  /*0010*/  S2R R7, SR_TID.X ;  /* 0x0000000000077919 */ /* 0x000e2e0000002100 */
[----:B------:R-:W0:Y:S01]  /*0020*/  LDC R0, c[0x0][0x394] ;  /* 0x0000e500ff007b82 */ /* 0x000e220000000800 */
[----:B------:R-:W-:Y:S01]  /*0030*/  BSSY.RECONVERGENT B0, `(.L_x_0) ;  /* 0x0000012000007945 */ /* 0x000fe20003800200 */
[----:B------:R-:W-:-:S06]  /*0040*/  IMAD.MOV.U32 R6, RZ, RZ, -0x800000 ;  /* 0xff800000ff067424 */ /* 0x000fcc00078e00ff */
[----:B------:R-:W1:Y:S08]  /*0050*/  S2UR UR4, SR_CTAID.X ;  /* 0x00000000000479c3 */ /* 0x000e700000002500 */
[----:B------:R-:W2:Y:S01]  /*0060*/  LDC.64 R4, c[0x0][0x380] ;  /* 0x0000e000ff047b82 */ /* 0x000ea20000000a00 */
[----:B0-----:R-:W-:Y:S01]  /*0070*/  ISETP.GE.AND P0, PT, R7, R0, PT ;  /* 0x000000000700720c */ /* 0x001fe20003f06270 */
[----:B-1----:R-:W-:Y:S01]  /*0080*/  IMAD R2, R0, UR4, RZ ;  /* 0x0000000400027c24 */ /* 0x002fe2000f8e02ff */
[----:B------:R-:W0:Y:S03]  /*0090*/  LDCU.64 UR4, c[0x0][0x358] ;  /* 0x00006b00ff0477ac */ /* 0x000e260008000a00 */
[----:B--2---:R-:W-:-:S08]  /*00a0*/  IMAD.WIDE R4, R2, 0x4, R4 ;  /* 0x0000000402047825 */ /* 0x004fd000078e0204 */
[----:B------:R-:W-:Y:S05]  /*00b0*/  @P0 BRA `(.L_x_1) ;  /* 0x0000000000240947 */ /* 0x000fea0003800000 */
[----:B------:R-:W1:Y:S01]  /*00c0*/  LDC R10, c[0x0][0x360] ;  /* 0x0000d800ff0a7b82 */ /* 0x000e620000000800 */
[----:B------:R-:W-:Y:S02]  /*00d0*/  IMAD.MOV.U32 R6, RZ, RZ, -0x800000 ;  /* 0xff800000ff067424 */ /* 0x000fe400078e00ff */
[----:B------:R-:W-:-:S07]  /*00e0*/  IMAD.MOV.U32 R3, RZ, RZ, R7 ;  /* 0x000000ffff037224 */ /* 0x000fce00078e0007 */
.L_x_2:
[----:B------:R-:W-:-:S06]  /*00f0*/  IMAD.WIDE R8, R3, 0x4, R4 ;  /* 0x0000000403087825 */ /* 0x000fcc00078e0204 */
[----:B0-----:R-:W2:Y:S01]  /*0100*/  LDG.E R9, desc[UR4][R8.64] ;  /* 0x0000000408097981 */ /* 0x001ea2000c1e1900 */
[----:B-1----:R-:W-:-:S04]  /*0110*/  IADD3 R3, PT, PT, R10, R3, RZ ;  /* 0x000000030a037210 */ /* 0x002fc80007ffe0ff */
[----:B------:R-:W-:Y:S02]  /*0120*/  ISETP.GE.AND P0, PT, R3, R0, PT ;  /* 0x000000000300720c */ /* 0x000fe40003f06270 */
[----:B--2---:R-:W-:-:S11]  /*0130*/  FMNMX R6, R9, R6, !PT ;  /* 0x0000000609067209 */ /* 0x004fd60007800000 */
[----:B------:R-:W-:Y:S05]  /*0140*/  @!P0 BRA `(.L_x_2) ;  /* 0xfffffffc00e88947 */ /* 0x000fea000383ffff */
.L_x_1:
[----:B0-----:R-:W-:Y:S05]  /*0150*/  BSYNC.RECONVERGENT B0 ;  /* 0x0000000000007941 */ /* 0x001fea0003800200 */
.L_x_0:
[----:B------:R-:W0:Y:S01]  /*0160*/  SHFL.DOWN PT, R3, R6, 0x10, 0x1f ;  /* 0x0a001f0006037f89 */ /* 0x000e2200000e0000 */
[----:B------:R-:W-:Y:S02]  /*0170*/  ISETP.GT.U32.AND P1, PT, R7, 0x1f, PT ;  /* 0x0000001f0700780c */ /* 0x000fe40003f24070 */
[----:B0-----:R-:W-:Y:S02]  /*0180*/  FMNMX R8, R3, R6, !PT ;  /* 0x0000000603087209 */ /* 0x001fe40007800000 */
[----:B------:R-:W-:-:S03]  /*0190*/  SHF.R.U32.HI R6, RZ, 0x5, R7 ;  /* 0x00000005ff067819 */ /* 0x000fc60000011607 */
[----:B------:R-:W0:Y:S02]  /*01a0*/  SHFL.DOWN PT, R3, R8, 0x8, 0x1f ;  /* 0x09001f0008037f89 */ /* 0x000e2400000e0000 */
[----:B0-----:R-:W-:Y:S02]  /*01b0*/  FMNMX R9, R8, R3, !PT ;  /* 0x0000000308097209 */ /* 0x001fe40007800000 */
[----:B------:R-:W-:-:S03]  /*01c0*/  LOP3.LUT P0, R3, R7, 0x1f, RZ, 0xc0, !PT ;  /* 0x0000001f07037812 */ /* 0x000fc6000780c0ff */
[----:B------:R-:W0:Y:S10]  /*01d0*/  SHFL.DOWN PT, R10, R9, 0x4, 0x1f ;  /* 0x08801f00090a7f89 */ /* 0x000e3400000e0000 */
[----:B------:R-:W1:Y:S01]  /*01e0*/  @!P0 S2R R14, SR_CgaCtaId ;  /* 0x00000000000e8919 */ /* 0x000e620000008800 */
[----:B------:R-:W-:-:S02]  /*01f0*/  @!P0 MOV R13, 0x400 ;  /* 0x00000400000d8802 */ /* 0x000fc40000000f00 */
[----:B0-----:R-:W-:-:S05]  /*0200*/  FMNMX R10, R9, R10, !PT ;  /* 0x0000000a090a7209 */ /* 0x001fca0007800000 */
[----:B------:R-:W0:Y:S01]  /*0210*/  SHFL.DOWN PT, R11, R10, 0x2, 0x1f ;  /* 0x08401f000a0b7f89 */ /* 0x000e2200000e0000 */
[----:B-1----:R-:W-:-:S05]  /*0220*/  @!P0 LEA R13, R14, R13, 0x18 ;  /* 0x0000000d0e0d8211 */ /* 0x002fca00078ec0ff */
[----:B------:R-:W-:Y:S01]  /*0230*/  @!P0 IMAD R13, R6, 0x4, R13 ;  /* 0x00000004060d8824 */ /* 0x000fe200078e020d */
[----:B0-----:R-:W-:-:S05]  /*0240*/  FMNMX R11, R10, R11, !PT ;  /* 0x0000000b0a0b7209 */ /* 0x001fca0007800000 */
[----:B------:R-:W0:Y:S02]  /*0250*/  SHFL.DOWN PT, R12, R11, 0x1, 0x1f ;  /* 0x08201f000b0c7f89 */ /* 0x000e2400000e0000 */
[----:B0-----:R-:W-:-:S05]  /*0260*/  FMNMX R12, R11, R12, !PT ;  /* 0x0000000c0b0c7209 */ /* 0x001fca0007800000 */
[----:B------:R0:W-:Y:S01]  /*0270*/  @!P0 STS [R13], R12 ;  /* 0x0000000c0d008388 */ /* 0x0001e20000000800 */
[----:B------:R-:W-:Y:S01]  /*0280*/  BAR.SYNC.DEFER_BLOCKING 0x0 ;  /* 0x0000000000007b1d */ /* 0x000fe20000010000 */
[----:B------:R-:W-:-:S05]  /*0290*/  PLOP3.LUT P0, PT, PT, PT, PT, 0x8, 0x80 ;  /* 0x000000000080781c */ /* 0x000fca0003f0e170 */
[----:B------:R-:W-:Y:S08]  /*02a0*/  @P1 BRA `(.L_x_3) ;  /* 0x0000000000501947 */ /* 0x000ff00003800000 */
[----:B------:R-:W1:Y:S01]  /*02b0*/  S2R R9, SR_CgaCtaId ;  /* 0x0000000000097919 */ /* 0x000e620000008800 */
[----:B------:R-:W-:Y:S01]  /*02c0*/  MOV R8, 0x400 ;  /* 0x0000040000087802 */ /* 0x000fe20000000f00 */
[----:B------:R-:W-:-:S03]  /*02d0*/  UMOV UR6, 0xffffffff ;  /* 0xffffffff00067882 */ /* 0x000fc60000000000 */
[----:B-1----:R-:W-:-:S05]  /*02e0*/  LEA R14, R9, R8, 0x18 ;  /* 0x00000008090e7211 */ /* 0x002fca00078ec0ff */
[----:B------:R-:W-:-:S06]  /*02f0*/  IMAD R8, R3, 0x4, R14 ;  /* 0x0000000403087824 */ /* 0x000fcc00078e020e */
[----:B------:R-:W1:Y:S01]  /*0300*/  LDS R8, [R8] ;  /* 0x0000000008087984 */ /* 0x000e620000000800 */
[----:B------:R-:W-:Y:S05]  /*0310*/  BRA.DIV UR6, `(.L_x_4) ;  /* 0x0000000606f07947 */ /* 0x000fea000b800000 */
[----:B-1----:R-:W1:Y:S02]  /*0320*/  SHFL.DOWN PT, R9, R8, 0x10, 0x1f ;  /* 0x0a001f0008097f89 */ /* 0x002e6400000e0000 */
[----:B-1----:R-:W-:-:S05]  /*0330*/  FMNMX R9, R8, R9, !PT ;  /* 0x0000000908097209 */ /* 0x002fca0007800000 */
[----:B------:R-:W1:Y:S02]  /*0340*/  SHFL.DOWN PT, R10, R9, 0x8, 0x1f ;  /* 0x09001f00090a7f89 */ /* 0x000e6400000e0000 */
[----:B-1----:R-:W-:-:S05]  /*0350*/  FMNMX R10, R9, R10, !PT ;  /* 0x0000000a090a7209 */ /* 0x002fca0007800000 */
[----:B------:R-:W1:Y:S02]  /*0360*/  SHFL.DOWN PT, R11, R10, 0x4, 0x1f ;  /* 0x08801f000a0b7f89 */ /* 0x000e6400000e0000 */
[----:B-1----:R-:W-:-:S05]  /*0370*/  FMNMX R11, R10, R11, !PT ;  /* 0x0000000b0a0b7209 */ /* 0x002fca0007800000 */
[----:B0-----:R-:W0:Y:S02]  /*0380*/  SHFL.DOWN PT, R12, R11, 0x2, 0x1f ;  /* 0x08401f000b0c7f89 */ /* 0x001e2400000e0000 */
[----:B0-----:R-:W-:-:S05]  /*0390*/  FMNMX R12, R11, R12, !PT ;  /* 0x0000000c0b0c7209 */ /* 0x001fca0007800000 */
[----:B------:R0:W1:Y:S02]  /*03a0*/  SHFL.DOWN PT, R13, R12, 0x1, 0x1f ;  /* 0x08201f000c0d7f89 */ /* 0x00006400000e0000 */
.L_x_19:
[----:B------:R-:W-:Y:S02]  /*03b0*/  ISETP.NE.AND P1, PT, R7, RZ, PT ;  /* 0x000000ff0700720c */ /* 0x000fe40003f25270 */
[----:B-1----:R-:W-:-:S11]  /*03c0*/  FMNMX R13, R12, R13, !PT ;  /* 0x0000000d0c0d7209 */ /* 0x002fd60007800000 */
[----:B------:R1:W-:Y:S01]  /*03d0*/  @!P1 STS [R14+0x100], R13 ;  /* 0x0001000d0e009388 */ /* 0x0003e20000000800 */
[----:B------:R-:W-:-:S13]  /*03e0*/  @!P1 PLOP3.LUT P0, PT, PT, PT, PT, 0x80, 0x8 ;  /* 0x000000000008981c */ /* 0x000fda0003f0f070 */
.L_x_3:
[----:B------:R-:W-:Y:S05]  /*03f0*/  WARPSYNC.ALL ;  /* 0x0000000000007948 */ /* 0x000fea0003800000 */
[----:B------:R-:W-:Y:S01]  /*0400*/  ISETP.GE.AND P1, PT, R7, R0, PT ;  /* 0x000000000700720c */ /* 0x000fe20003f26270 */
[----:B------:R-:W2:Y:S01]  /*0410*/  S2R R9, SR_CgaCtaId ;  /* 0x0000000000097919 */ /* 0x000ea20000008800 */
[----:B------:R-:W-:Y:S01]  /*0420*/  MOV R10, 0x400 ;  /* 0x00000400000a7802 */ /* 0x000fe20000000f00 */
[----:B------:R-:W-:Y:S01]  /*0430*/  BSSY.RECONVERGENT B0, `(.L_x_5) ;  /* 0x0000019000007945 */ /* 0x000fe20003800200 */
[----:B-1----:R-:W-:Y:S01]  /*0440*/  IMAD.MOV.U32 R14, RZ, RZ, RZ ;  /* 0x000000ffff0e7224 */ /* 0x002fe200078e00ff */
[----:B------:R-:W-:Y:S01]  /*0450*/  BAR.SYNC.DEFER_BLOCKING 0x0 ;  /* 0x0000000000007b1d */ /* 0x000fe20000010000 */
[----:B--2---:R-:W-:-:S05]  /*0460*/  LEA R11, R9, R10, 0x18 ;  /* 0x0000000a090b7211 */ /* 0x004fca00078ec0ff */
[----:B------:R1:W2:Y:S02]  /*0470*/  LDS R8, [R11+0x100] ;  /* 0x000100000b087984 */ /* 0x0002a40000000800 */
[----:B------:R-:W-:Y:S05]  /*0480*/  @P1 BRA `(.L_x_6) ;  /* 0x00000000004c1947 */ /* 0x000fea0003800000 */
[----:B------:R-:W3:Y:S01]  /*0490*/  LDC R18, c[0x0][0x360] ;  /* 0x0000d800ff127b82 */ /* 0x000ee20000000800 */
[----:B------:R-:W-:Y:S02]  /*04a0*/  HFMA2 R14, -RZ, RZ, 0, 0 ;  /* 0x00000000ff0e7431 */ /* 0x000fe400000001ff */
[----:B------:R-:W-:-:S07]  /*04b0*/  IMAD.MOV.U32 R15, RZ, RZ, R7 ;  /* 0x000000ffff0f7224 */ /* 0x000fce00078e0007 */
.L_x_7:
[----:B0-----:R-:W-:-:S06]  /*04c0*/  IMAD.WIDE R12, R15, 0x4, R4 ;  /* 0x000000040f0c7825 */ /* 0x001fcc00078e0204 */
[----:B------:R-:W2:Y:S01]  /*04d0*/  LDG.E R13, desc[UR4][R12.64] ;  /* 0x000000040c0d7981 */ /* 0x000ea2000c1e1900 */
[----:B------:R-:W-:Y:S01]  /*04e0*/  IMAD.MOV.U32 R17, RZ, RZ, 0x3bbb989d ;  /* 0x3bbb989dff117424 */ /* 0x000fe200078e00ff */
[----:B---3--:R-:W-:Y:S01]  /*04f0*/  IADD3 R15, PT, PT, R18, R15, RZ ;  /* 0x0000000f120f7210 */ /* 0x008fe20007ffe0ff */
[----:B------:R-:W-:-:S03]  /*0500*/  IMAD.MOV.U32 R20, RZ, RZ, 0x437c0000 ;  /* 0x437c0000ff147424 */ /* 0x000fc600078e00ff */
[----:B------:R-:W-:Y:S01]  /*0510*/  ISETP.GE.AND P1, PT, R15, R0, PT ;  /* 0x000000000f00720c */ /* 0x000fe20003f26270 */
[----:B--2---:R-:W-:-:S04]  /*0520*/  FADD R16, -R8, R13 ;  /* 0x0000000d08107221 */ /* 0x004fc80000000100 */
[----:B------:R-:W-:-:S04]  /*0530*/  FFMA.SAT R17, R16, R17, 0.5 ;  /* 0x3f00000010117423 */ /* 0x000fc80000002011 */
[----:B------:R-:W-:-:S04]  /*0540*/  FFMA.RM R17, R17, R20, 12582913 ;  /* 0x4b40000111117423 */ /* 0x000fc80000004014 */
[C---:B------:R-:W-:Y:S01]  /*0550*/  FADD R19, R17.reuse, -12583039 ;  /* 0xcb40007f11137421 */ /* 0x040fe20000000000 */
[----:B------:R-:W-:-:S03]  /*0560*/  IMAD.SHL.U32 R17, R17, 0x800000, RZ ;  /* 0x0080000011117824 */ /* 0x000fc600078e00ff */
[----:B------:R-:W-:-:S04]  /*0570*/  FFMA R19, R16, 1.4426950216293334961, -R19 ;  /* 0x3fb8aa3b10137823 */ /* 0x000fc80000000813 */
[----:B------:R-:W-:-:S06]  /*0580*/  FFMA R19, R16, 1.925963033500011079e-08, R19 ;  /* 0x32a5706010137823 */ /* 0x000fcc0000000013 */
[----:B------:R-:W0:Y:S02]  /*0590*/  MUFU.EX2 R19, R19 ;  /* 0x0000001300137308 */ /* 0x000e240000000800 */
[----:B0-----:R-:W-:Y:S01]  /*05a0*/  FFMA R14, R17, R19, R14 ;  /* 0x00000013110e7223 */ /* 0x001fe2000000000e */
[----:B------:R-:W-:Y:S06]  /*05b0*/  @!P1 BRA `(.L_x_7) ;  /* 0xfffffffc00c09947 */ /* 0x000fec000383ffff */
.L_x_6:
[----:B------:R-:W-:Y:S05]  /*05c0*/  BSYNC.RECONVERGENT B0 ;  /* 0x0000000000007941 */ /* 0x000fea0003800200 */
.L_x_5:
[----:B0-----:R-:W0:Y:S01]  /*05d0*/  SHFL.DOWN PT, R13, R14, 0x10, 0x1f ;  /* 0x0a001f000e0d7f89 */ /* 0x001e2200000e0000 */
[----:B------:R-:W-:Y:S01]  /*05e0*/  ISETP.NE.AND P1, PT, R3, RZ, PT ;  /* 0x000000ff0300720c */ /* 0x000fe20003f25270 */
[----:B------:R-:W-:-:S12]  /*05f0*/  BSSY B0, `(.L_x_8) ;  /* 0x0000021000007945 */ /* 0x000fd80003800000 */
[----:B------:R-:W-:-:S05]  /*0600*/  @!P1 VIADD R18, R10, 0x80 ;  /* 0x000000800a129836 */ /* 0x000fca0000000000 */
[----:B------:R-:W-:Y:S01]  /*0610*/  @!P1 LEA R19, R9, R18, 0x18 ;  /* 0x0000001209139211 */ /* 0x000fe200078ec0ff */
[----:B0-----:R-:W-:-:S04]  /*0620*/  FADD R13, R13, R14 ;  /* 0x0000000e0d0d7221 */ /* 0x001fc80000000000 */
[----:B------:R-:W-:Y:S01]  /*0630*/  @!P1 IMAD R19, R6, 0x4, R19 ;  /* 0x0000000406139824 */ /* 0x000fe200078e0213 */
[----:B------:R-:W0:Y:S02]  /*0640*/  SHFL.DOWN PT, R12, R13, 0x8, 0x1f ;  /* 0x09001f000d0c7f89 */ /* 0x000e2400000e0000 */
[----:B0-----:R-:W-:-:S05]  /*0650*/  FADD R12, R13, R12 ;  /* 0x0000000c0d0c7221 */ /* 0x001fca0000000000 */
[----:B------:R-:W0:Y:S02]  /*0660*/  SHFL.DOWN PT, R15, R12, 0x4, 0x1f ;  /* 0x08801f000c0f7f89 */ /* 0x000e2400000e0000 */
[----:B0-----:R-:W-:-:S05]  /*0670*/  FADD R15, R12, R15 ;  /* 0x0000000f0c0f7221 */ /* 0x001fca0000000000 */
[----:B------:R-:W0:Y:S02]  /*0680*/  SHFL.DOWN PT, R16, R15, 0x2, 0x1f ;  /* 0x08401f000f107f89 */ /* 0x000e2400000e0000 */
[----:B0-----:R-:W-:-:S05]  /*0690*/  FADD R16, R15, R16 ;  /* 0x000000100f107221 */ /* 0x001fca0000000000 */
[----:B------:R-:W0:Y:S02]  /*06a0*/  SHFL.DOWN PT, R17, R16, 0x1, 0x1f ;  /* 0x08201f0010117f89 */ /* 0x000e2400000e0000 */
[----:B0-----:R-:W-:-:S05]  /*06b0*/  FADD R6, R16, R17 ;  /* 0x0000001110067221 */ /* 0x001fca0000000000 */
[----:B------:R0:W-:Y:S01]  /*06c0*/  @!P1 STS [R19], R6 ;  /* 0x0000000613009388 */ /* 0x0001e20000000800 */
[----:B------:R-:W-:Y:S01]  /*06d0*/  BAR.SYNC.DEFER_BLOCKING 0x0 ;  /* 0x0000000000007b1d */ /* 0x000fe20000010000 */
[----:B------:R-:W-:-:S13]  /*06e0*/  ISETP.GT.U32.AND P1, PT, R7, 0x1f, PT ;  /* 0x0000001f0700780c */ /* 0x000fda0003f24070 */
[----:B0-----:R-:W-:Y:S05]  /*06f0*/  @P1 BRA `(.L_x_9) ;  /* 0x0000000000401947 */ /* 0x001fea0003800000 */
[----:B------:R-:W-:Y:S01]  /*0700*/  IADD3 R10, PT, PT, R10, 0x80, RZ ;  /* 0x000000800a0a7810 */ /* 0x000fe20007ffe0ff */
[----:B------:R-:W-:-:S03]  /*0710*/  UMOV UR6, 0xffffffff ;  /* 0xffffffff00067882 */ /* 0x000fc60000000000 */
[----:B------:R-:W-:-:S05]  /*0720*/  LEA R10, R9, R10, 0x18 ;  /* 0x0000000a090a7211 */ /* 0x000fca00078ec0ff */
[----:B------:R-:W-:-:S06]  /*0730*/  IMAD R3, R3, 0x4, R10 ;  /* 0x0000000403037824 */ /* 0x000fcc00078e020a */
[----:B------:R-:W0:Y:S01]  /*0740*/  LDS R3, [R3] ;  /* 0x0000000003037984 */ /* 0x000e220000000800 */
[----:B------:R-:W-:Y:S05]  /*0750*/  BRA.DIV UR6, `(.L_x_10) ;  /* 0x0000000606747947 */ /* 0x000fea000b800000 */
[----:B0-----:R-:W0:Y:S02]  /*0760*/  SHFL.DOWN PT, R6, R3, 0x10, 0x1f ;  /* 0x0a001f0003067f89 */ /* 0x001e2400000e0000 */
[----:B0-----:R-:W-:-:S05]  /*0770*/  FADD R6, R3, R6 ;  /* 0x0000000603067221 */ /* 0x001fca0000000000 */
[----:B------:R-:W0:Y:S02]  /*0780*/  SHFL.DOWN PT, R9, R6, 0x8, 0x1f ;  /* 0x09001f0006097f89 */ /* 0x000e2400000e0000 */
[----:B0-----:R-:W-:-:S05]  /*0790*/  FADD R9, R6, R9 ;  /* 0x0000000906097221 */ /* 0x001fca0000000000 */
[----:B------:R-:W0:Y:S02]  /*07a0*/  SHFL.DOWN PT, R10, R9, 0x4, 0x1f ;  /* 0x08801f00090a7f89 */ /* 0x000e2400000e0000 */
[----:B0-----:R-:W-:-:S05]  /*07b0*/  FADD R10, R9, R10 ;  /* 0x0000000a090a7221 */ /* 0x001fca0000000000 */
[----:B------:R-:W0:Y:S02]  /*07c0*/  SHFL.DOWN PT, R13, R10, 0x2, 0x1f ;  /* 0x08401f000a0d7f89 */ /* 0x000e2400000e0000 */
[----:B0-----:R-:W-:-:S05]  /*07d0*/  FADD R13, R10, R13 ;  /* 0x0000000d0a0d7221 */ /* 0x001fca0000000000 */
[----:B------:R0:W3:Y:S02]  /*07e0*/  SHFL.DOWN PT, R12, R13, 0x1, 0x1f ;  /* 0x08201f000d0c7f89 */ /* 0x0000e400000e0000 */
.L_x_25:
[----:B---3--:R-:W-:-:S07]  /*07f0*/  FADD R6, R13, R12 ;  /* 0x0000000c0d067221 */ /* 0x008fce0000000000 */
.L_x_9:
[----:B------:R-:W-:Y:S05]  /*0800*/  BSYNC B0 ;  /* 0x0000000000007941 */ /* 0x000fea0003800000 */
.L_x_8:
[----:B------:R3:W-:Y:S01]  /*0810*/  @P0 STS [R11+0x104], R6 ;  /* 0x000104060b000388 */ /* 0x0007e20000000800 */
[----:B------:R-:W-:Y:S05]  /*0820*/  WARPSYNC.ALL ;  /* 0x0000000000007948 */ /* 0x000fea0003800000 */
[----:B------:R-:W-:Y:S01]  /*0830*/  BAR.SYNC.DEFER_BLOCKING 0x0 ;  /* 0x0000000000007b1d */ /* 0x000fe20000010000 */
[----:B------:R-:W-:-:S13]  /*0840*/  ISETP.GE.AND P1, PT, R7, R0, PT ;  /* 0x000000000700720c */ /* 0x000fda0003f26270 */
[----:B---3--:R-:W-:Y:S05]  /*0850*/  @P1 EXIT ;  /* 0x000000000000194d */ /* 0x008fea0003800000 */
[----:B------:R3:W4:Y:S01]  /*0860*/  LDS R3, [R11+0x104] ;  /* 0x000104000b037984 */ /* 0x0007220000000800 */
[----:B------:R-:W0:Y:S01]  /*0870*/  LDCU UR6, c[0x0][0x360] ;  /* 0x00006c00ff0677ac */ /* 0x000e220008000800 */
[----:B------:R-:W0:Y:S01]  /*0880*/  LDCU UR7, c[0x0][0x394] ;  /* 0x00007280ff0777ac */ /* 0x000e220008000800 */
[----:B------:R-:W0:Y:S02]  /*0890*/  LDCU.64 UR8, c[0x0][0x388] ;  /* 0x00007100ff0877ac */ /* 0x000e240008000a00 */
.L_x_13:
[----:B01-3--:R-:W-:-:S06]  /*08a0*/  IMAD.WIDE R10, R7, 0x4, R4 ;  /* 0x00000004070a7825 */ /* 0x00bfcc00078e0204 */
[----:B------:R-:W2:Y:S01]  /*08b0*/  LDG.E R11, desc[UR4][R10.64] ;  /* 0x000000040a0b7981 */ /* 0x000ea2000c1e1900 */
[----:B------:R-:W-:Y:S01]  /*08c0*/  IMAD.MOV.U32 R9, RZ, RZ, 0x3bbb989d ;  /* 0x3bbb989dff097424 */ /* 0x000fe200078e00ff */
[----:B----4-:R-:W1:Y:S01]  /*08d0*/  MUFU.RCP R14, R3 ;  /* 0x00000003000e7308 */ /* 0x010e620000001000 */
[----:B0-----:R-:W-:Y:S01]  /*08e0*/  IMAD.MOV.U32 R13, RZ, RZ, 0x437c0000 ;  /* 0x437c0000ff0d7424 */ /* 0x001fe200078e00ff */
[----:B------:R-:W-:Y:S01]  /*08f0*/  BSSY.RECONVERGENT B0, `(.L_x_11) ;  /* 0x0000015000007945 */ /* 0x000fe20003800200 */
[----:B--2---:R-:W-:Y:S01]  /*0900*/  FADD R0, -R8, R11 ;  /* 0x0000000b08007221 */ /* 0x004fe20000000100 */
[----:B-1----:R-:W-:-:S03]  /*0910*/  FFMA R11, -R3, R14, 1 ;  /* 0x3f800000030b7423 */ /* 0x002fc6000000010e */
[----:B------:R-:W-:Y:S01]  /*0920*/  FFMA.SAT R6, R0, R9, 0.5 ;  /* 0x3f00000000067423 */ /* 0x000fe20000002009 */
[----:B------:R-:W-:-:S03]  /*0930*/  FFMA R11, R14, R11, R14 ;  /* 0x0000000b0e0b7223 */ /* 0x000fc6000000000e */
[----:B------:R-:W-:-:S04]  /*0940*/  FFMA.RM R6, R6, R13, 12582913 ;  /* 0x4b40000106067423 */ /* 0x000fc8000000400d */
[----:B------:R-:W-:-:S04]  /*0950*/  FADD R9, R6, -12583039 ;  /* 0xcb40007f06097421 */ /* 0x000fc80000000000 */
[----:B------:R-:W-:-:S04]  /*0960*/  FFMA R9, R0, 1.4426950216293334961, -R9 ;  /* 0x3fb8aa3b00097823 */ /* 0x000fc80000000809 */
[----:B------:R-:W-:Y:S01]  /*0970*/  FFMA R12, R0, 1.925963033500011079e-08, R9 ;  /* 0x32a57060000c7823 */ /* 0x000fe20000000009 */
[----:B------:R-:W-:-:S03]  /*0980*/  SHF.L.U32 R0, R6, 0x17, RZ ;  /* 0x0000001706007819 */ /* 0x000fc600000006ff */
[----:B------:R-:W0:Y:S02]  /*0990*/  MUFU.EX2 R9, R12 ;  /* 0x0000000c00097308 */ /* 0x000e240000000800 */
[----:B0-----:R-:W-:Y:S01]  /*09a0*/  FMUL R0, R0, R9 ;  /* 0x0000000900007220 */ /* 0x001fe20000400000 */
[----:B------:R-:W-:-:S05]  /*09b0*/  SHF.R.S32.HI R9, RZ, 0x1f, R7 ;  /* 0x0000001fff097819 */ /* 0x000fca0000011407 */
[----:B------:R-:W0:Y:S01]  /*09c0*/  FCHK P0, R0, R3 ;  /* 0x0000000300007302 */ /* 0x000e220000000000 */
[----:B------:R-:W-:-:S04]  /*09d0*/  FFMA R6, R0, R11, RZ ;  /* 0x0000000b00067223 */ /* 0x000fc800000000ff */
[----:B------:R-:W-:-:S04]  /*09e0*/  FFMA R10, -R3, R6, R0 ;  /* 0x00000006030a7223 */ /* 0x000fc80000000100 */
[----:B------:R-:W-:Y:S01]  /*09f0*/  FFMA R13, R11, R10, R6 ;  /* 0x0000000a0b0d7223 */ /* 0x000fe20000000006 */
[----:B0-----:R-:W-:Y:S06]  /*0a00*/  @!P0 BRA `(.L_x_12) ;  /* 0x00000000000c8947 */ /* 0x001fec0003800000 */
[----:B------:R-:W-:-:S07]  /*0a10*/  MOV R6, 0xa30 ;  /* 0x00000a3000067802 */ /* 0x000fce0000000f00 */
[----:B------:R-:W-:Y:S05]  /*0a20*/  CALL.REL.NOINC `($__internal_0_$__cuda_sm3x_div_rn_noftz_f32_slowpath) ;  /* 0x0000000400547944 */ /* 0x000fea0003c00000 */
[----:B------:R-:W-:-:S07]  /*0a30*/  IMAD.MOV.U32 R13, RZ, RZ, R0 ;  /* 0x000000ffff0d7224 */ /* 0x000fce00078e0000 */
.L_x_12:
[----:B------:R-:W-:Y:S05]  /*0a40*/  BSYNC.RECONVERGENT B0 ;  /* 0x0000000000007941 */ /* 0x000fea0003800200 */
.L_x_11:
[----:B------:R-:W-:Y:S01]  /*0a50*/  IADD3 R0, P0, PT, R2, R7, RZ ;  /* 0x0000000702007210 */ /* 0x000fe20007f1e0ff */
[----:B------:R-:W-:-:S03]  /*0a60*/  VIADD R7, R7, UR6 ;  /* 0x0000000607077c36 */ /* 0x000fc60008000000 */
[----:B------:R-:W-:Y:S02]  /*0a70*/  LEA.HI.X.SX32 R9, R2, R9, 0x1, P0 ;  /* 0x0000000902097211 */ /* 0x000fe400000f0eff */
[----:B------:R-:W-:-:S04]  /*0a80*/  LEA R10, P0, R0, UR8, 0x2 ;  /* 0x00000008000a7c11 */ /* 0x000fc8000f8010ff */
[----:B------:R-:W-:Y:S02]  /*0a90*/  LEA.HI.X R11, R0, UR9, R9, 0x2, P0 ;  /* 0x00000009000b7c11 */ /* 0x000fe400080f1409 */
[----:B------:R-:W-:-:S03]  /*0aa0*/  ISETP.GE.AND P0, PT, R7, UR7, PT ;  /* 0x0000000707007c0c */ /* 0x000fc6000bf06270 */
[----:B------:R0:W-:Y:S10]  /*0ab0*/  STG.E desc[UR4][R10.64], R13 ;  /* 0x0000000d0a007986 */ /* 0x0001f4000c101904 */
[----:B------:R-:W-:Y:S05]  /*0ac0*/  @!P0 BRA `(.L_x_13) ;  /* 0xfffffffc00748947 */ /* 0x000fea000383ffff */
[----:B------:R-:W-:Y:S05]  /*0ad0*/  EXIT ;  /* 0x000000000000794d */ /* 0x000fea0003800000 */
.L_x_4:
[----:B------:R-:W-:Y:S02]  /*0ae0*/  HFMA2 R17, -RZ, RZ, 0, 9.5367431640625e-07 ;  /* 0x00000010ff117431 */ /* 0x000fe400000001ff */
[----:B-1----:R-:W-:Y:S02]  /*0af0*/  IMAD.MOV.U32 R18, RZ, RZ, R8 ;  /* 0x000000ffff127224 */ /* 0x002fe400078e0008 */
[----:B------:R-:W-:Y:S02]  /*0b00*/  IMAD.MOV.U32 R20, RZ, RZ, 0x1f ;  /* 0x0000001fff147424 */ /* 0x000fe400078e00ff */
[----:B------:R-:W-:-:S07]  /*0b10*/  IMAD.MOV.U32 R15, RZ, RZ, -0x1 ;  /* 0xffffffffff0f7424 */ /* 0x000fce00078e00ff */
[----:B0-----:R-:W-:Y:S05]  /*0b20*/  WARPSYNC.COLLECTIVE R15, `(.L_x_14) ;  /* 0x000000000f087348 */ /* 0x001fea0003c00000 */
[----:B------:R1:W2:Y:S02]  /*0b30*/  SHFL.DOWN P1, R16, R18, R17, R20 ;  /* 0x0800001112107389 */ /* 0x0002a40000020014 */
[----:B012---:R-:W-:Y:S05]  /*0b40*/  ENDCOLLECTIVE ;  /* 0x000000000000791b */ /* 0x007fea0003800000 */
.L_x_14:
[----:B------:R-:W-:Y:S02]  /*0b50*/  IMAD.MOV.U32 R17, RZ, RZ, 0x8 ;  /* 0x00000008ff117424 */ /* 0x000fe400078e00ff */
[----:B------:R-:W-:-:S05]  /*0b60*/  IMAD.MOV.U32 R9, RZ, RZ, R16 ;  /* 0x000000ffff097224 */ /* 0x000fca00078e0010 */
[----:B------:R-:W-:-:S04]  /*0b70*/  FMNMX R9, R8, R9, !PT ;  /* 0x0000000908097209 */ /* 0x000fc80007800000 */
[----:B------:R-:W-:-:S07]  /*0b80*/  MOV R18, R9 ;  /* 0x0000000900127202 */ /* 0x000fce0000000f00 */
[----:B------:R-:W-:Y:S05]  /*0b90*/  WARPSYNC.COLLECTIVE R15, `(.L_x_15) ;  /* 0x000000000f087348 */ /* 0x000fea0003c00000 */
[----:B------:R0:W1:Y:S02]  /*0ba0*/  SHFL.DOWN P1, R16, R18, R17, R20 ;  /* 0x0800001112107389 */ /* 0x0000640000020014 */
[----:B01----:R-:W-:Y:S05]  /*0bb0*/  ENDCOLLECTIVE ;  /* 0x000000000000791b */ /* 0x003fea0003800000 */
.L_x_15:
[----:B------:R-:W-:Y:S02]  /*0bc0*/  HFMA2 R17, -RZ, RZ, 0, 2.384185791015625e-07 ;  /* 0x00000004ff117431 */ /* 0x000fe400000001ff */
[----:B------:R-:W-:-:S05]  /*0bd0*/  IMAD.MOV.U32 R10, RZ, RZ, R16 ;  /* 0x000000ffff0a7224 */ /* 0x000fca00078e0010 */
[----:B------:R-:W-:-:S05]  /*0be0*/  FMNMX R10, R9, R10, !PT ;  /* 0x0000000a090a7209 */ /* 0x000fca0007800000 */
[----:B------:R-:W-:-:S07]  /*0bf0*/  IMAD.MOV.U32 R18, RZ, RZ, R10 ;  /* 0x000000ffff127224 */ /* 0x000fce00078e000a */
[----:B------:R-:W-:Y:S05]  /*0c00*/  WARPSYNC.COLLECTIVE R15, `(.L_x_16) ;  /* 0x000000000f087348 */ /* 0x000fea0003c00000 */
[----:B------:R0:W1:Y:S02]  /*0c10*/  SHFL.DOWN P1, R16, R18, R17, R20 ;  /* 0x0800001112107389 */ /* 0x0000640000020014 */
[----:B01----:R-:W-:Y:S05]  /*0c20*/  ENDCOLLECTIVE ;  /* 0x000000000000791b */ /* 0x003fea0003800000 */
.L_x_16:
[----:B------:R-:W-:Y:S02]  /*0c30*/  IMAD.MOV.U32 R17, RZ, RZ, 0x2 ;  /* 0x00000002ff117424 */ /* 0x000fe400078e00ff */
[----:B------:R-:W-:-:S05]  /*0c40*/  IMAD.MOV.U32 R11, RZ, RZ, R16 ;  /* 0x000000ffff0b7224 */ /* 0x000fca00078e0010 */
[----:B------:R-:W-:-:S05]  /*0c50*/  FMNMX R11, R10, R11, !PT ;  /* 0x0000000b0a0b7209 */ /* 0x000fca0007800000 */
[----:B------:R-:W-:-:S07]  /*0c60*/  IMAD.MOV.U32 R18, RZ, RZ, R11 ;  /* 0x000000ffff127224 */ /* 0x000fce00078e000b */
[----:B------:R-:W-:Y:S05]  /*0c70*/  WARPSYNC.COLLECTIVE R15, `(.L_x_17) ;  /* 0x000000000f087348 */ /* 0x000fea0003c00000 */
[----:B------:R0:W1:Y:S02]  /*0c80*/  SHFL.DOWN P1, R16, R18, R17, R20 ;  /* 0x0800001112107389 */ /* 0x0000640000020014 */
[----:B01----:R-:W-:Y:S05]  /*0c90*/  ENDCOLLECTIVE ;  /* 0x000000000000791b */ /* 0x003fea0003800000 */
.L_x_17:
[----:B------:R-:W-:Y:S01]  /*0ca0*/  IMAD.MOV.U32 R17, RZ, RZ, 0x1 ;  /* 0x00000001ff117424 */ /* 0x000fe200078e00ff */
[----:B------:R-:W-:-:S04]  /*0cb0*/  MOV R12, R16 ;  /* 0x00000010000c7202 */ /* 0x000fc80000000f00 */
[----:B------:R-:W-:-:S05]  /*0cc0*/  FMNMX R12, R11, R12, !PT ;  /* 0x0000000c0b0c7209 */ /* 0x000fca0007800000 */
[----:B------:R-:W-:-:S07]  /*0cd0*/  IMAD.MOV.U32 R18, RZ, RZ, R12 ;  /* 0x000000ffff127224 */ /* 0x000fce00078e000c */
[----:B------:R-:W-:Y:S05]  /*0ce0*/  WARPSYNC.COLLECTIVE R15, `(.L_x_18) ;  /* 0x000000000f087348 */ /* 0x000fea0003c00000 */
[----:B------:R0:W1:Y:S02]  /*0cf0*/  SHFL.DOWN P1, R16, R18, R17, R20 ;  /* 0x0800001112107389 */ /* 0x0000640000020014 */
[----:B01----:R-:W-:Y:S05]  /*0d00*/  ENDCOLLECTIVE ;  /* 0x000000000000791b */ /* 0x003fea0003800000 */
.L_x_18:
[----:B------:R-:W-:Y:S01]  /*0d10*/  IMAD.MOV.U32 R13, RZ, RZ, R16 ;  /* 0x000000ffff0d7224 */ /* 0x000fe200078e0010 */
[----:B------:R-:W-:Y:S06]  /*0d20*/  BRA `(.L_x_19) ;  /* 0xfffffff400a07947 */ /* 0x000fec000383ffff */
.L_x_10:
[----:B0-----:R-:W-:Y:S01]  /*0d30*/  MOV R18, R3 ;  /* 0x0000000300127202 */ /* 0x001fe20000000f00 */
[----:B------:R-:W-:Y:S02]  /*0d40*/  IMAD.MOV.U32 R17, RZ, RZ, 0x10 ;  /* 0x00000010ff117424 */ /* 0x000fe400078e00ff */
[----:B------:R-:W-:Y:S02]  /*0d50*/  IMAD.MOV.U32 R20, RZ, RZ, 0x1f ;  /* 0x0000001fff147424 */ /* 0x000fe400078e00ff */
[----:B------:R-:W-:-:S07]  /*0d60*/  IMAD.MOV.U32 R15, RZ, RZ, -0x1 ;  /* 0xffffffffff0f7424 */ /* 0x000fce00078e00ff */
[----:B-12---:R-:W-:Y:S05]  /*0d70*/  WARPSYNC.COLLECTIVE R15, `(.L_x_20) ;  /* 0x000000000f087348 */ /* 0x006fea0003c00000 */
[----:B------:R0:W3:Y:S02]  /*0d80*/  SHFL.DOWN P1, R16, R18, R17, R20 ;  /* 0x0800001112107389 */ /* 0x0000e40000020014 */
[----:B0123--:R-:W-:Y:S05]  /*0d90*/  ENDCOLLECTIVE ;  /* 0x000000000000791b */ /* 0x00ffea0003800000 */
.L_x_20:
[----:B------:R-:W-:Y:S01]  /*0da0*/  IMAD.MOV.U32 R17, RZ, RZ, 0x8 ;  /* 0x00000008ff117424 */ /* 0x000fe200078e00ff */
[----:B------:R-:W-:-:S05]  /*0db0*/  MOV R6, R16 ;  /* 0x0000001000067202 */ /* 0x000fca0000000f00 */
[----:B------:R-:W-:-:S04]  /*0dc0*/  FADD R6, R3, R6 ;  /* 0x0000000603067221 */ /* 0x000fc80000000000 */
[----:B------:R-:W-:-:S07]  /*0dd0*/  IMAD.MOV.U32 R18, RZ, RZ, R6 ;  /* 0x000000ffff127224 */ /* 0x000fce00078e0006 */
[----:B------:R-:W-:Y:S05]  /*0de0*/  WARPSYNC.COLLECTIVE R15, `(.L_x_21) ;  /* 0x000000000f087348 */ /* 0x000fea0003c00000 */
[----:B------:R0:W1:Y:S02]  /*0df0*/  SHFL.DOWN P1, R16, R18, R17, R20 ;  /* 0x0800001112107389 */ /* 0x0000640000020014 */
[----:B01----:R-:W-:Y:S05]  /*0e00*/  ENDCOLLECTIVE ;  /* 0x000000000000791b */ /* 0x003fea0003800000 */
.L_x_21:
[----:B------:R-:W-:Y:S02]  /*0e10*/  IMAD.MOV.U32 R17, RZ, RZ, 0x4 ;  /* 0x00000004ff117424 */ /* 0x000fe400078e00ff */
[----:B------:R-:W-:-:S04]  /*0e20*/  IMAD.MOV.U32 R9, RZ, RZ, R16 ;  /* 0x000000ffff097224 */ /* 0x000fc800078e0010 */
[----:B------:R-:W-:-:S05]  /*0e30*/  FADD R9, R6, R9 ;  /* 0x0000000906097221 */ /* 0x000fca0000000000 */
[----:B------:R-:W-:-:S07]  /*0e40*/  MOV R18, R9 ;  /* 0x0000000900127202 */ /* 0x000fce0000000f00 */
[----:B------:R-:W-:Y:S05]  /*0e50*/  WARPSYNC.COLLECTIVE R15, `(.L_x_22) ;  /* 0x000000000f087348 */ /* 0x000fea0003c00000 */
[----:B------:R0:W1:Y:S02]  /*0e60*/  SHFL.DOWN P1, R16, R18, R17, R20 ;  /* 0x0800001112107389 */ /* 0x0000640000020014 */
[----:B01----:R-:W-:Y:S05]  /*0e70*/  ENDCOLLECTIVE ;  /* 0x000000000000791b */ /* 0x003fea0003800000 */
.L_x_22:
[----:B------:R-:W-:Y:S02]  /*0e80*/  HFMA2 R17, -RZ, RZ, 0, 1.1920928955078125e-07 ;  /* 0x00000002ff117431 */ /* 0x000fe400000001ff */
[----:B------:R-:W-:-:S04]  /*0e90*/  IMAD.MOV.U32 R10, RZ, RZ, R16 ;  /* 0x000000ffff0a7224 */ /* 0x000fc800078e0010 */
[----:B------:R-:W-:-:S04]  /*0ea0*/  FADD R10, R9, R10 ;  /* 0x0000000a090a7221 */ /* 0x000fc80000000000 */
[----:B------:R-:W-:-:S07]  /*0eb0*/  IMAD.MOV.U32 R18, RZ, RZ, R10 ;  /* 0x000000ffff127224 */ /* 0x000fce00078e000a */
[----:B------:R-:W-:Y:S05]  /*0ec0*/  WARPSYNC.COLLECTIVE R15, `(.L_x_23) ;  /* 0x000000000f087348 */ /* 0x000fea0003c00000 */
[----:B------:R0:W1:Y:S02]  /*0ed0*/  SHFL.DOWN P1, R16, R18, R17, R20 ;  /* 0x0800001112107389 */ /* 0x0000640000020014 */
[----:B01----:R-:W-:Y:S05]  /*0ee0*/  ENDCOLLECTIVE ;  /* 0x000000000000791b */ /* 0x003fea0003800000 */
.L_x_23:
[----:B------:R-:W-:Y:S02]  /*0ef0*/  IMAD.MOV.U32 R17, RZ, RZ, 0x1 ;  /* 0x00000001ff117424 */ /* 0x000fe400078e00ff */
[----:B------:R-:W-:-:S04]  /*0f00*/  IMAD.MOV.U32 R13, RZ, RZ, R16 ;  /* 0x000000ffff0d7224 */ /* 0x000fc800078e0010 */
[----:B------:R-:W-:-:S04]  /*0f10*/  FADD R13, R10, R13 ;  /* 0x0000000d0a0d7221 */ /* 0x000fc80000000000 */
[----:B------:R-:W-:-:S07]  /*0f20*/  IMAD.MOV.U32 R18, RZ, RZ, R13 ;  /* 0x000000ffff127224 */ /* 0x000fce00078e000d */
[----:B------:R-:W-:Y:S05]  /*0f30*/  WARPSYNC.COLLECTIVE R15, `(.L_x_24) ;  /* 0x000000000f087348 */ /* 0x000fea0003c00000 */
[----:B------:R0:W1:Y:S02]  /*0f40*/  SHFL.DOWN P1, R16, R18, R17, R20 ;  /* 0x0800001112107389 */ /* 0x0000640000020014 */
[----:B01----:R-:W-:Y:S05]  /*0f50*/  ENDCOLLECTIVE ;  /* 0x000000000000791b */ /* 0x003fea0003800000 */
.L_x_24:
[----:B------:R-:W-:Y:S01]  /*0f60*/  MOV R12, R16 ;  /* 0x00000010000c7202 */ /* 0x000fe20000000f00 */
[----:B------:R-:W-:Y:S06]  /*0f70*/  BRA `(.L_x_25) ;  /* 0xfffffff8001c7947 */ /* 0x000fec000383ffff */
        .weak           $__internal_0_$__cuda_sm3x_div_rn_noftz_f32_slowpath
        .type           $__internal_0_$__cuda_sm3x_div_rn_noftz_f32_slowpath,@function
        .size           $__internal_0_$__cuda_sm3x_div_rn_noftz_f32_slowpath,(.L_x_38 - $__internal_0_$__cuda_sm3x_div_rn_noftz_f32_slowpath)
$__internal_0_$__cuda_sm3x_div_rn_noftz_f32_slowpath:
[--C-:B------:R-:W-:Y:S01]  /*0f80*/  SHF.R.U32.HI R11, RZ, 0x17, R3.reuse ;  /* 0x00000017ff0b7819 */ /* 0x100fe20000011603 */
[----:B------:R-:W-:Y:S01]  /*0f90*/  BSSY.RECONVERGENT B1, `(.L_x_26) ;  /* 0x0000064000017945 */ /* 0x000fe20003800200 */
[----:B------:R-:W-:Y:S01]  /*0fa0*/  SHF.R.U32.HI R10, RZ, 0x17, R0 ;  /* 0x00000017ff0a7819 */ /* 0x000fe20000011600 */
[----:B------:R-:W-:Y:S01]  /*0fb0*/  IMAD.MOV.U32 R13, RZ, RZ, R3 ;  /* 0x000000ffff0d7224 */ /* 0x000fe200078e0003 */
[----:B------:R-:W-:Y:S02]  /*0fc0*/  LOP3.LUT R11, R11, 0xff, RZ, 0xc0, !PT ;  /* 0x000000ff0b0b7812 */ /* 0x000fe400078ec0ff */
[----:B------:R-:W-:Y:S02]  /*0fd0*/  LOP3.LUT R16, R10, 0xff, RZ, 0xc0, !PT ;  /* 0x000000ff0a107812 */ /* 0x000fe400078ec0ff */
[----:B------:R-:W-:Y:S01]  /*0fe0*/  MOV R12, R0 ;  /* 0x00000000000c7202 */ /* 0x000fe20000000f00 */
[----:B------:R-:W-:Y:S02]  /*0ff0*/  VIADD R14, R11, 0xffffffff ;  /* 0xffffffff0b0e7836 */ /* 0x000fe40000000000 */
[----:B------:R-:W-:-:S03]  /*1000*/  VIADD R15, R16, 0xffffffff ;  /* 0xffffffff100f7836 */ /* 0x000fc60000000000 */
[----:B------:R-:W-:-:S04]  /*1010*/  ISETP.GT.U32.AND P0, PT, R14, 0xfd, PT ;  /* 0x000000fd0e00780c */ /* 0x000fc80003f04070 */
[----:B------:R-:W-:-:S13]  /*1020*/  ISETP.GT.U32.OR P0, PT, R15, 0xfd, P0 ;  /* 0x000000fd0f00780c */ /* 0x000fda0000704470 */
[----:B------:R-:W-:Y:S01]  /*1030*/  @!P0 IMAD.MOV.U32 R10, RZ, RZ, RZ ;  /* 0x000000ffff0a8224 */ /* 0x000fe200078e00ff */
[----:B------:R-:W-:Y:S06]  /*1040*/  @!P0 BRA `(.L_x_27) ;  /* 0x00000000005c8947 */ /* 0x000fec0003800000 */
[----:B------:R-:W-:Y:S02]  /*1050*/  FSETP.GTU.FTZ.AND P1, PT, |R3|, +INF , PT ;  /* 0x7f8000000300780b */ /* 0x000fe40003f3c200 */
[----:B------:R-:W-:-:S04]  /*1060*/  FSETP.GTU.FTZ.AND P0, PT, |R0|, +INF , PT ;  /* 0x7f8000000000780b */ /* 0x000fc80003f1c200 */
[----:B------:R-:W-:-:S13]  /*1070*/  PLOP3.LUT P0, PT, P0, P1, PT, 0xf8, 0x8f ;  /* 0x00000000008f781c */ /* 0x000fda0000703f70 */
[----:B------:R-:W-:Y:S05]  /*1080*/  @P0 BRA `(.L_x_28) ;  /* 0x00000004004c0947 */ /* 0x000fea0003800000 */
[----:B------:R-:W-:-:S13]  /*1090*/  LOP3.LUT P0, RZ, R13, 0x7fffffff, R12, 0xc8, !PT ;  /* 0x7fffffff0dff7812 */ /* 0x000fda000780c80c */
[----:B------:R-:W-:Y:S05]  /*10a0*/  @!P0 BRA `(.L_x_29) ;  /* 0x00000004003c8947 */ /* 0x000fea0003800000 */
[C---:B------:R-:W-:Y:S02]  /*10b0*/  FSETP.NEU.FTZ.AND P2, PT, |R0|.reuse, +INF , PT ;  /* 0x7f8000000000780b */ /* 0x040fe40003f5d200 */
[----:B------:R-:W-:Y:S02]  /*10c0*/  FSETP.NEU.FTZ.AND P1, PT, |R3|, +INF , PT ;  /* 0x7f8000000300780b */ /* 0x000fe40003f3d200 */
[----:B------:R-:W-:-:S11]  /*10d0*/  FSETP.NEU.FTZ.AND P0, PT, |R0|, +INF , PT ;  /* 0x7f8000000000780b */ /* 0x000fd60003f1d200 */
[----:B------:R-:W-:Y:S05]  /*10e0*/  @!P1 BRA !P2, `(.L_x_29) ;  /* 0x00000004002c9947 */ /* 0x000fea0005000000 */
[----:B------:R-:W-:-:S04]  /*10f0*/  LOP3.LUT P2, RZ, R12, 0x7fffffff, RZ, 0xc0, !PT ;  /* 0x7fffffff0cff7812 */ /* 0x000fc8000784c0ff */
[----:B------:R-:W-:-:S13]  /*1100*/  PLOP3.LUT P1, PT, P1, P2, PT, 0x2f, 0xf2 ;  /* 0x0000000000f2781c */ /* 0x000fda0000f24577 */
[----:B------:R-:W-:Y:S05]  /*1110*/  @P1 BRA `(.L_x_30) ;  /* 0x0000000400181947 */ /* 0x000fea0003800000 */
[----:B------:R-:W-:-:S04]  /*1120*/  LOP3.LUT P1, RZ, R13, 0x7fffffff, RZ, 0xc0, !PT ;  /* 0x7fffffff0dff7812 */ /* 0x000fc8000782c0ff */
[----:B------:R-:W-:-:S13]  /*1130*/  PLOP3.LUT P0, PT, P0, P1, PT, 0x2f, 0xf2 ;  /* 0x0000000000f2781c */ /* 0x000fda0000702577 */
[----:B------:R-:W-:Y:S05]  /*1140*/  @P0 BRA `(.L_x_31) ;  /* 0x0000000400000947 */ /* 0x000fea0003800000 */
[----:B------:R-:W-:Y:S02]  /*1150*/  ISETP.GE.AND P0, PT, R15, RZ, PT ;  /* 0x000000ff0f00720c */ /* 0x000fe40003f06270 */
[----:B------:R-:W-:-:S11]  /*1160*/  ISETP.GE.AND P1, PT, R14, RZ, PT ;  /* 0x000000ff0e00720c */ /* 0x000fd60003f26270 */
[----:B------:R-:W-:Y:S01]  /*1170*/  @P0 MOV R10, RZ ;  /* 0x000000ff000a0202 */ /* 0x000fe20000000f00 */
[----:B------:R-:W-:Y:S02]  /*1180*/  @!P0 IMAD.MOV.U32 R10, RZ, RZ, -0x40 ;  /* 0xffffffc0ff0a8424 */ /* 0x000fe400078e00ff */
[----:B------:R-:W-:Y:S01]  /*1190*/  @!P0 FFMA R12, R0, 1.84467440737095516160e+19, RZ ;  /* 0x5f800000000c8823 */ /* 0x000fe200000000ff */
[----:B------:R-:W-:Y:S01]  /*11a0*/  @!P1 FFMA R13, R3, 1.84467440737095516160e+19, RZ ;  /* 0x5f800000030d9823 */ /* 0x000fe200000000ff */
[----:B------:R-:W-:-:S07]  /*11b0*/  @!P1 VIADD R10, R10, 0x40 ;  /* 0x000000400a0a9836 */ /* 0x000fce0000000000 */
.L_x_27:
[----:B------:R-:W-:Y:S01]  /*11c0*/  LEA R0, R11, 0xc0800000, 0x17 ;  /* 0xc08000000b007811 */ /* 0x000fe200078eb8ff */
[----:B------:R-:W-:Y:S03]  /*11d0*/  BSSY.RECONVERGENT B2, `(.L_x_32) ;  /* 0x0000036000027945 */ /* 0x000fe60003800200 */
[----:B------:R-:W-:Y:S01]  /*11e0*/  IADD3 R14, PT, PT, -R0, R13, RZ ;  /* 0x0000000d000e7210 */ /* 0x000fe20007ffe1ff */
[----:B------:R-:W-:-:S03]  /*11f0*/  VIADD R13, R16, 0xffffff81 ;  /* 0xffffff81100d7836 */ /* 0x000fc60000000000 */
[----:B------:R-:W0:Y:S01]  /*1200*/  MUFU.RCP R15, R14 ;  /* 0x0000000e000f7308 */ /* 0x000e220000001000 */
[----:B------:R-:W-:Y:S01]  /*1210*/  FADD.FTZ R17, -R14, -RZ ;  /* 0x800000ff0e117221 */ /* 0x000fe20000010100 */
[C---:B------:R-:W-:Y:S01]  /*1220*/  IMAD R0, R13.reuse, -0x800000, R12 ;  /* 0xff8000000d007824 */ /* 0x040fe200078e020c */
[----:B------:R-:W-:-:S05]  /*1230*/  IADD3 R13, PT, PT, R13, 0x7f, -R11 ;  /* 0x0000007f0d0d7810 */ /* 0x000fca0007ffe80b */
[----:B------:R-:W-:Y:S02]  /*1240*/  IMAD.IADD R13, R13, 0x1, R10 ;  /* 0x000000010d0d7824 */ /* 0x000fe400078e020a */
[----:B0-----:R-:W-:-:S04]  /*1250*/  FFMA R16, R15, R17, 1 ;  /* 0x3f8000000f107423 */ /* 0x001fc80000000011 */
[----:B------:R-:W-:-:S04]  /*1260*/  FFMA R19, R15, R16, R15 ;  /* 0x000000100f137223 */ /* 0x000fc8000000000f */
[----:B------:R-:W-:-:S04]  /*1270*/  FFMA R12, R0, R19, RZ ;  /* 0x00000013000c7223 */ /* 0x000fc800000000ff */
[----:B------:R-:W-:-:S04]  /*1280*/  FFMA R15, R17, R12, R0 ;  /* 0x0000000c110f7223 */ /* 0x000fc80000000000 */
[----:B------:R-:W-:-:S04]  /*1290*/  FFMA R16, R19, R15, R12 ;  /* 0x0000000f13107223 */ /* 0x000fc8000000000c */
[----:B------:R-:W-:-:S04]  /*12a0*/  FFMA R17, R17, R16, R0 ;  /* 0x0000001011117223 */ /* 0x000fc80000000000 */
[----:B------:R-:W-:-:S05]  /*12b0*/  FFMA R0, R19, R17, R16 ;  /* 0x0000001113007223 */ /* 0x000fca0000000010 */
[----:B------:R-:W-:-:S04]  /*12c0*/  SHF.R.U32.HI R11, RZ, 0x17, R0 ;  /* 0x00000017ff0b7819 */ /* 0x000fc80000011600 */
[----:B------:R-:W-:-:S04]  /*12d0*/  LOP3.LUT R11, R11, 0xff, RZ, 0xc0, !PT ;  /* 0x000000ff0b0b7812 */ /* 0x000fc800078ec0ff */
[----:B------:R-:W-:-:S05]  /*12e0*/  IADD3 R14, PT, PT, R11, R13, RZ ;  /* 0x0000000d0b0e7210 */ /* 0x000fca0007ffe0ff */
[----:B------:R-:W-:-:S05]  /*12f0*/  VIADD R10, R14, 0xffffffff ;  /* 0xffffffff0e0a7836 */ /* 0x000fca0000000000 */
[----:B------:R-:W-:-:S13]  /*1300*/  ISETP.GE.U32.AND P0, PT, R10, 0xfe, PT ;  /* 0x000000fe0a00780c */ /* 0x000fda0003f06070 */
[----:B------:R-:W-:Y:S05]  /*1310*/  @!P0 BRA `(.L_x_33) ;  /* 0x0000000000808947 */ /* 0x000fea0003800000 */
[----:B------:R-:W-:-:S13]  /*1320*/  ISETP.GT.AND P0, PT, R14, 0xfe, PT ;  /* 0x000000fe0e00780c */ /* 0x000fda0003f04270 */
[----:B------:R-:W-:Y:S05]  /*1330*/  @P0 BRA `(.L_x_34) ;  /* 0x00000000006c0947 */ /* 0x000fea0003800000 */
[----:B------:R-:W-:-:S13]  /*1340*/  ISETP.GE.AND P0, PT, R14, 0x1, PT ;  /* 0x000000010e00780c */ /* 0x000fda0003f06270 */
[----:B------:R-:W-:Y:S05]  /*1350*/  @P0 BRA `(.L_x_35) ;  /* 0x0000000000740947 */ /* 0x000fea0003800000 */
[----:B------:R-:W-:Y:S02]  /*1360*/  ISETP.GE.AND P0, PT, R14, -0x18, PT ;  /* 0xffffffe80e00780c */ /* 0x000fe40003f06270 */
[----:B------:R-:W-:-:S11]  /*1370*/  LOP3.LUT R0, R0, 0x80000000, RZ, 0xc0, !PT ;  /* 0x8000000000007812 */ /* 0x000fd600078ec0ff */
[----:B------:R-:W-:Y:S05]  /*1380*/  @!P0 BRA `(.L_x_35) ;  /* 0x0000000000688947 */ /* 0x000fea0003800000 */
[CCC-:B------:R-:W-:Y:S01]  /*1390*/  FFMA.RZ R10, R19.reuse, R17.reuse, R16.reuse ;  /* 0x00000011130a7223 */ /* 0x1c0fe2000000c010 */
[C---:B------:R-:W-:Y:S02]  /*13a0*/  VIADD R13, R14.reuse, 0x20 ;  /* 0x000000200e0d7836 */ /* 0x040fe40000000000 */
[CCC-:B------:R-:W-:Y:S01]  /*13b0*/  FFMA.RM R11, R19.reuse, R17.reuse, R16.reuse ;  /* 0x00000011130b7223 */ /* 0x1c0fe20000004010 */
[----:B------:R-:W-:Y:S02]  /*13c0*/  ISETP.NE.AND P2, PT, R14, RZ, PT ;  /* 0x000000ff0e00720c */ /* 0x000fe40003f45270 */
[----:B------:R-:W-:Y:S01]  /*13d0*/  LOP3.LUT R12, R10, 0x7fffff, RZ, 0xc0, !PT ;  /* 0x007fffff0a0c7812 */ /* 0x000fe200078ec0ff */
[----:B------:R-:W-:Y:S01]  /*13e0*/  FFMA.RP R10, R19, R17, R16 ;  /* 0x00000011130a7223 */ /* 0x000fe20000008010 */
[----:B------:R-:W-:Y:S02]  /*13f0*/  ISETP.NE.AND P1, PT, R14, RZ, PT ;  /* 0x000000ff0e00720c */ /* 0x000fe40003f25270 */
[----:B------:R-:W-:-:S02]  /*1400*/  LOP3.LUT R12, R12, 0x800000, RZ, 0xfc, !PT ;  /* 0x008000000c0c7812 */ /* 0x000fc400078efcff */
[----:B------:R-:W-:Y:S02]  /*1410*/  IADD3 R14, PT, PT, -R14, RZ, RZ ;  /* 0x000000ff0e0e7210 */ /* 0x000fe40007ffe1ff */
[----:B------:R-:W-:Y:S02]  /*1420*/  SHF.L.U32 R13, R12, R13, RZ ;  /* 0x0000000d0c0d7219 */ /* 0x000fe400000006ff */
[----:B------:R-:W-:Y:S02]  /*1430*/  FSETP.NEU.FTZ.AND P0, PT, R10, R11, PT ;  /* 0x0000000b0a00720b */ /* 0x000fe40003f1d000 */
[----:B------:R-:W-:Y:S02]  /*1440*/  SEL R11, R14, RZ, P2 ;  /* 0x000000ff0e0b7207 */ /* 0x000fe40001000000 */
[----:B------:R-:W-:Y:S02]  /*1450*/  ISETP.NE.AND P1, PT, R13, RZ, P1 ;  /* 0x000000ff0d00720c */ /* 0x000fe40000f25270 */
[----:B------:R-:W-:-:S02]  /*1460*/  SHF.R.U32.HI R11, RZ, R11, R12 ;  /* 0x0000000bff0b7219 */ /* 0x000fc4000001160c */
[----:B------:R-:W-:Y:S02]  /*1470*/  PLOP3.LUT P0, PT, P0, P1, PT, 0xf8, 0x8f ;  /* 0x00000000008f781c */ /* 0x000fe40000703f70 */
[----:B------:R-:W-:Y:S02]  /*1480*/  SHF.R.U32.HI R13, RZ, 0x1, R11 ;  /* 0x00000001ff0d7819 */ /* 0x000fe4000001160b */
[----:B------:R-:W-:-:S04]  /*1490*/  SEL R10, RZ, 0x1, !P0 ;  /* 0x00000001ff0a7807 */ /* 0x000fc80004000000 */
[----:B------:R-:W-:-:S04]  /*14a0*/  LOP3.LUT R10, R10, 0x1, R13, 0xf8, !PT ;  /* 0x000000010a0a7812 */ /* 0x000fc800078ef80d */
[----:B------:R-:W-:-:S05]  /*14b0*/  LOP3.LUT R10, R10, R11, RZ, 0xc0, !PT ;  /* 0x0000000b0a0a7212 */ /* 0x000fca00078ec0ff */
[----:B------:R-:W-:-:S05]  /*14c0*/  IMAD.IADD R13, R13, 0x1, R10 ;  /* 0x000000010d0d7824 */ /* 0x000fca00078e020a */
[----:B------:R-:W-:Y:S01]  /*14d0*/  LOP3.LUT R0, R13, R0, RZ, 0xfc, !PT ;  /* 0x000000000d007212 */ /* 0x000fe200078efcff */
[----:B------:R-:W-:Y:S06]  /*14e0*/  BRA `(.L_x_35) ;  /* 0x0000000000107947 */ /* 0x000fec0003800000 */
.L_x_34:
[----:B------:R-:W-:-:S04]  /*14f0*/  LOP3.LUT R0, R0, 0x80000000, RZ, 0xc0, !PT ;  /* 0x8000000000007812 */ /* 0x000fc800078ec0ff */
[----:B------:R-:W-:Y:S01]  /*1500*/  LOP3.LUT R0, R0, 0x7f800000, RZ, 0xfc, !PT ;  /* 0x7f80000000007812 */ /* 0x000fe200078efcff */
[----:B------:R-:W-:Y:S06]  /*1510*/  BRA `(.L_x_35) ;  /* 0x0000000000047947 */ /* 0x000fec0003800000 */
.L_x_33:
[----:B------:R-:W-:-:S07]  /*1520*/  IMAD R0, R13, 0x800000, R0 ;  /* 0x008000000d007824 */ /* 0x000fce00078e0200 */
.L_x_35:
[----:B------:R-:W-:Y:S05]  /*1530*/  BSYNC.RECONVERGENT B2 ;  /* 0x0000000000027941 */ /* 0x000fea0003800200 */
.L_x_32:
[----:B------:R-:W-:Y:S05]  /*1540*/  BRA `(.L_x_36) ;  /* 0x0000000000207947 */ /* 0x000fea0003800000 */
.L_x_31:
[----:B------:R-:W-:-:S04]  /*1550*/  LOP3.LUT R0, R13, 0x80000000, R12, 0x48, !PT ;  /* 0x800000000d007812 */ /* 0x000fc800078e480c */
[----:B------:R-:W-:Y:S01]  /*1560*/  LOP3.LUT R0, R0, 0x7f800000, RZ, 0xfc, !PT ;  /* 0x7f80000000007812 */ /* 0x000fe200078efcff */
[----:B------:R-:W-:Y:S06]  /*1570*/  BRA `(.L_x_36) ;  /* 0x0000000000147947 */ /* 0x000fec0003800000 */
.L_x_30:
[----:B------:R-:W-:Y:S01]  /*1580*/  LOP3.LUT R0, R13, 0x80000000, R12, 0x48, !PT ;  /* 0x800000000d007812 */ /* 0x000fe200078e480c */
[----:B------:R-:W-:Y:S06]  /*1590*/  BRA `(.L_x_36) ;  /* 0x00000000000c7947 */ /* 0x000fec0003800000 */
.L_x_29:
[----:B------:R-:W0:Y:S01]  /*15a0*/  MUFU.RSQ R0, -QNAN ;  /* 0xffc0000000007908 */ /* 0x000e220000001400 */
[----:B------:R-:W-:Y:S05]  /*15b0*/  BRA `(.L_x_36) ;  /* 0x0000000000047947 */ /* 0x000fea0003800000 */
.L_x_28:
[----:B------:R-:W-:-:S07]  /*15c0*/  FADD.FTZ R0, R0, R3 ;  /* 0x0000000300007221 */ /* 0x000fce0000010000 */
.L_x_36:
[----:B------:R-:W-:Y:S05]  /*15d0*/  BSYNC.RECONVERGENT B1 ;  /* 0x0000000000017941 */ /* 0x000fea0003800200 */
.L_x_26:
[----:B------:R-:W-:Y:S01]  /*15e0*/  MOV R10, R6 ;  /* 0x00000006000a7202 */ /* 0x000fe20000000f00 */
[----:B------:R-:W-:-:S04]  /*15f0*/  IMAD.MOV.U32 R11, RZ, RZ, 0x0 ;  /* 0x00000000ff0b7424 */ /* 0x000fc800078e00ff */
[----:B0-----:R-:W-:Y:S05]  /*1600*/  RET.REL.NODEC R10 `(_Z14softmax_kernelPfS_ii) ;  /* 0xffffffe80a7c7950 */ /* 0x001fea0003c3ffff */
.L_x_37:
[----:B------:R-:W-:-:S00]  /*1610*/  BRA `(.L_x_37) ;  /* 0xfffffffc00fc7947 */ /* 0x000fc0000383ffff */
[----:B------:R-:W-:-:S00]  /*1620*/  NOP ;  /* 0x0000000000007918 */ /* 0x000fc00000000000 */
        /* <DEDUP_REMOVED lines=13> */
.L_x_38:


//--------------------- .nv.shared._Z14softmax_kernelPfS_ii --------------------------
	.section	.nv.shared._Z14softmax_kernelPfS_ii,"aw",@nobits
	.sectionflags	@""
	.align	4
.nv.shared._Z14softmax_kernelPfS_ii:
	.zero		1288


//--------------------- .nv.shared.reserved.0     --------------------------
	.section	.nv.shared.reserved.0,"aw",@nobits
	.weak		__nv_reservedSMEM_offset_0_alias
	.size		__nv_reservedSMEM_offset_0_alias, 0, 64
	.other		__nv_reservedSMEM_offset_0_alias,@"STO_CUDA_RESERVED_SHARED STV_DEFAULT"
__nv_reservedSMEM_offset_0_alias:
	.zero		0
	.zero		64


//--------------------- .nv.constant0._Z14softmax_kernelPfS_ii --------------------------
	.section	.nv.constant0._Z14softmax_kernelPfS_ii,"a",@progbits
	.sectionflags	@""
	.align	4
.nv.constant0._Z14softmax_kernelPfS_ii:
	.zero		920


//--------------------- SYMBOLS --------------------------

	.type		.nv.reservedSmem.offset0,@object
	.size		.nv.reservedSmem.offset0,0x4
	.type		.nv.reservedSmem.cap,@object
	.size		.nv.reservedSmem.cap,0x4
